//
// Generated by NVIDIA NVVM Compiler
//
// Compiler Build ID: CL-36424714
// Cuda compilation tools, release 13.0, V13.0.88
// Based on NVVM 20.0.0
//

.version 9.0
.target sm_100
.address_size 64

	// .globl	_Z16printDeviceArrayP6float2i
.extern .func  (.param .b32 func_retval0) vprintf
(
	.param .b64 vprintf_param_0,
	.param .b64 vprintf_param_1
)
;
.global .align 1 .b8 $str[27] = {68, 101, 118, 105, 99, 101, 32, 68, 97, 116, 97, 91, 37, 100, 93, 58, 32, 40, 37, 102, 44, 32, 37, 102, 41, 10};

.visible .entry _Z16printDeviceArrayP6float2i(
	.param .u64 .ptr .align 1 _Z16printDeviceArrayP6float2i_param_0,
	.param .u32 _Z16printDeviceArrayP6float2i_param_1
)
{
	.local .align 8 .b8 	__local_depot0[24];
	.reg .b64 	%SP;
	.reg .b64 	%SPL;
	.reg .pred 	%p<2>;
	.reg .b32 	%r<8>;
	.reg .b32 	%f<3>;
	.reg .b64 	%rd<9>;
	.reg .b64 	%fd<3>;

	mov.u64 	%SPL, __local_depot0;
	cvta.local.u64 	%SP, %SPL;
	ld.param.u64 	%rd1, [_Z16printDeviceArrayP6float2i_param_0];
	ld.param.u32 	%r2, [_Z16printDeviceArrayP6float2i_param_1];
	mov.u32 	%r3, %ctaid.x;
	mov.u32 	%r4, %ntid.x;
	mov.u32 	%r5, %tid.x;
	mad.lo.s32 	%r1, %r3, %r4, %r5;
	setp.ge.s32 	%p1, %r1, %r2;
	@%p1 bra 	$L__BB0_2;
	add.u64 	%rd2, %SP, 0;
	add.u64 	%rd3, %SPL, 0;
	cvta.to.global.u64 	%rd4, %rd1;
	mul.wide.s32 	%rd5, %r1, 8;
	add.s64 	%rd6, %rd4, %rd5;
	ld.global.v2.f32 	{%f1, %f2}, [%rd6];
	cvt.f64.f32 	%fd1, %f1;
	cvt.f64.f32 	%fd2, %f2;
	st.local.u32 	[%rd3], %r1;
	st.local.f64 	[%rd3+8], %fd1;
	st.local.f64 	[%rd3+16], %fd2;
	mov.u64 	%rd7, $str;
	cvta.global.u64 	%rd8, %rd7;
	{ // callseq 0, 0
	.param .b64 param0;
	st.param.b64 	[param0], %rd8;
	.param .b64 param1;
	st.param.b64 	[param1], %rd2;
	.param .b32 retval0;
	call.uni (retval0), 
	vprintf, 
	(
	param0, 
	param1
	);
	ld.param.b32 	%r6, [retval0];
	} // callseq 0
$L__BB0_2:
	ret;

}


// ===== COMPILED SASS (sm_100) =====

	.target	sm_100

	.elftype	@"ET_EXEC"


//--------------------- .note.nv.tkinfo           --------------------------
	.section	.note.nv.tkinfo,"",@"SHT_NOTE"
	.sectionflags	@"SHF_NOTE_NV_TKINFO"
	.tkinfo
        /*0018*/ 	.word	0x00000002
        /*0030*/ 	.string	""
        /*0030*/ 	.string	"ptxas"
        /*0030*/ 	.string	"Cuda compilation tools, release 13.0, V13.0.88"
        /*0030*/ 	.string	"Build cuda_13.0.r13.0/compiler.36424714_0"
        /*0030*/ 	.string	"-arch sm_100 -m 64 "



//--------------------- .note.nv.cuinfo           --------------------------
	.section	.note.nv.cuinfo,"",@"SHT_NOTE"
	.sectionflags	@"SHF_NOTE_NV_CUINFO"
        /*0018*/ 	.short	0x0002
        /*001a*/ 	.short	0x0064
        /*001c*/ 	.short	0x0082
	.zero		2


//--------------------- .nv.info                  --------------------------
	.section	.nv.info,"",@"SHT_CUDA_INFO"
	.align	4


	//----- nvinfo : EIATTR_REGCOUNT
	.align		4
        /*0000*/ 	.byte	0x04, 0x2f
        /*0002*/ 	.short	(.L_2 - .L_1)
	.align		4
.L_1:
        /*0004*/ 	.word	index@(_Z16printDeviceArrayP6float2i)
        /*0008*/ 	.word	0x00000018


	//----- nvinfo : EIATTR_FRAME_SIZE
	.align		4
.L_2:
        /*000c*/ 	.byte	0x04, 0x11
        /*000e*/ 	.short	(.L_4 - .L_3)
	.align		4
.L_3:
        /*0010*/ 	.word	index@(_Z16printDeviceArrayP6float2i)
        /*0014*/ 	.word	0x00000018


	//----- nvinfo : EIATTR_MIN_STACK_SIZE
	.align		4
.L_4:
        /*0018*/ 	.byte	0x04, 0x12
        /*001a*/ 	.short	(.L_6 - .L_5)
	.align		4
.L_5:
        /*001c*/ 	.word	index@(_Z16printDeviceArrayP6float2i)
        /*0020*/ 	.word	0x00000018
.L_6:


//--------------------- .nv.compat                --------------------------
	.section	.nv.compat,"",@"SHT_CUDA_COMPAT_INFO"
	.align	4
        /*0000*/ 	.byte	0x02, 0x09, 0x00, 0x00, 0x02, 0x02, 0x01, 0x00, 0x02, 0x05, 0x05, 0x00, 0x03, 0x07, 0x01, 0x01
        /*0010*/ 	.byte	0x02, 0x03, 0x00, 0x00, 0x02, 0x06, 0x01, 0x00, 0x04, 0x0b, 0x08, 0x00, 0x09, 0x00, 0x00, 0x00
        /*0020*/ 	.byte	0x00, 0x00, 0x00, 0x00


//--------------------- .nv.info._Z16printDeviceArrayP6float2i --------------------------
	.section	.nv.info._Z16printDeviceArrayP6float2i,"",@"SHT_CUDA_INFO"
	.sectionflags	@""
	.align	4


	//----- nvinfo : EIATTR_CUDA_API_VERSION
	.align		4
        /*0000*/ 	.byte	0x04, 0x37
        /*0002*/ 	.short	(.L_8 - .L_7)
.L_7:
        /*0004*/ 	.word	0x00000082


	//----- nvinfo : EIATTR_KPARAM_INFO
	.align		4
.L_8:
        /*0008*/ 	.byte	0x04, 0x17
        /*000a*/ 	.short	(.L_10 - .L_9)
.L_9:
        /*000c*/ 	.word	0x00000000
        /*0010*/ 	.short	0x0001
        /*0012*/ 	.short	0x0008
        /*0014*/ 	.byte	0x00, 0xf0, 0x11, 0x00


	//----- nvinfo : EIATTR_KPARAM_INFO
	.align		4
.L_10:
        /*0018*/ 	.byte	0x04, 0x17
        /*001a*/ 	.short	(.L_12 - .L_11)
.L_11:
        /*001c*/ 	.word	0x00000000
        /*0020*/ 	.short	0x0000
        /*0022*/ 	.short	0x0000
        /*0024*/ 	.byte	0x00, 0xf5, 0x21, 0x00


	//----- nvinfo : EIATTR_SPARSE_MMA_MASK
	.align		4
.L_12:
        /*0028*/ 	.byte	0x03, 0x50
        /*002a*/ 	.short	0x0000


	//----- nvinfo : EIATTR_MAXREG_COUNT
	.align		4
        /*002c*/ 	.byte	0x03, 0x1b
        /*002e*/ 	.short	0x00ff


	//----- nvinfo : EIATTR_EXTERNS
	.align		4
        /*0030*/ 	.byte	0x04, 0x0f
        /*0032*/ 	.short	(.L_14 - .L_13)


	//   ....[0]....
	.align		4
.L_13:
        /*0034*/ 	.word	index@(vprintf)


	//----- nvinfo : EIATTR_MERCURY_ISA_VERSION
	.align		4
.L_14:
        /*0038*/ 	.byte	0x03, 0x5f
        /*003a*/ 	.short	0x0101


	//----- nvinfo : EIATTR_VRC_CTA_INIT_COUNT
	.align		4
        /*003c*/ 	.byte	0x02, 0x4a
	.zero		1
	.zero		1


	//----- nvinfo : EIATTR_SYSCALL_OFFSETS
	.align		4
        /*0040*/ 	.byte	0x04, 0x46
        /*0042*/ 	.short	(.L_16 - .L_15)


	//   ....[0]....
.L_15:
        /*0044*/ 	.word	0x000001c0


	//----- nvinfo : EIATTR_EXIT_INSTR_OFFSETS
	.align		4
.L_16:
        /*0048*/ 	.byte	0x04, 0x1c
        /*004a*/ 	.short	(.L_18 - .L_17)


	//   ....[0]....
.L_17:
        /*004c*/ 	.word	0x000000c0


	//   ....[1]....
        /*0050*/ 	.word	0x000001d0


	//----- nvinfo : EIATTR_CRS_STACK_SIZE
	.align		4
.L_18:
        /*0054*/ 	.byte	0x04, 0x1e
        /*0056*/ 	.short	(.L_20 - .L_19)
.L_19:
        /*0058*/ 	.word	0x00000000


	//----- nvinfo : EIATTR_CBANK_PARAM_SIZE
	.align		4
.L_20:
        /*005c*/ 	.byte	0x03, 0x19
        /*005e*/ 	.short	0x000c


	//----- nvinfo : EIATTR_PARAM_CBANK
	.align		4
        /*0060*/ 	.byte	0x04, 0x0a
        /*0062*/ 	.short	(.L_22 - .L_21)
	.align		4
.L_21:
        /*0064*/ 	.word	index@(.nv.constant0._Z16printDeviceArrayP6float2i)
        /*0068*/ 	.short	0x0380
        /*006a*/ 	.short	0x000c


	//----- nvinfo : EIATTR_SW_WAR
	.align		4
.L_22:
        /*006c*/ 	.byte	0x04, 0x36
        /*006e*/ 	.short	(.L_24 - .L_23)
.L_23:
        /*0070*/ 	.word	0x00000008
.L_24:


//--------------------- .nv.callgraph             --------------------------
	.section	.nv.callgraph,"",@"SHT_CUDA_CALLGRAPH"
	.align	4
	.sectionentsize	8
	.align		4
        /*0000*/ 	.word	0x00000000
	.align		4
        /*0004*/ 	.word	0xffffffff
	.align		4
        /*0008*/ 	.word	index@(_Z16printDeviceArrayP6float2i)
	.align		4
        /*000c*/ 	.word	index@(vprintf)
	.align		4
        /*0010*/ 	.word	0x00000000
	.align		4
        /*0014*/ 	.word	0xfffffffe
	.align		4
        /*0018*/ 	.word	0x00000000
	.align		4
        /*001c*/ 	.word	0xfffffffd
	.align		4
        /*0020*/ 	.word	0x00000000
	.align		4
        /*0024*/ 	.word	0xfffffffc


//--------------------- .nv.constant4             --------------------------
	.section	.nv.constant4,"a",@progbits
	.align	8
	.align		8
.nv.constant4:
        /*0000*/ 	.dword	vprintf
	.align		8
        /*0008*/ 	.dword	$str


//--------------------- .text._Z16printDeviceArrayP6float2i --------------------------
	.section	.text._Z16printDeviceArrayP6float2i,"ax",@progbits
	.align	128
        .global         _Z16printDeviceArrayP6float2i
        .type           _Z16printDeviceArrayP6float2i,@function
        .size           _Z16printDeviceArrayP6float2i,(.L_x_2 - _Z16printDeviceArrayP6float2i)
        .other          _Z16printDeviceArrayP6float2i,@"STO_CUDA_ENTRY STV_DEFAULT"
_Z16printDeviceArrayP6float2i:
.text._Z16printDeviceArrayP6float2i:
[----:B------:R-:W0:Y:S01]  /*0000*/  LDC R1, c[0x0][0x37c] ;  /* 0x0000df00ff017b82 */ /* 0x000e220000000800 */
[----:B------:R-:W1:Y:S01]  /*0010*/  S2R R3, SR_TID.X ;  /* 0x0000000000037919 */ /* 0x000e620000002100 */
[----:B------:R-:W2:Y:S06]  /*0020*/  LDCU UR5, c[0x0][0x2fc] ;  /* 0x00005f80ff0577ac */ /* 0x000eac0008000800 */
[----:B------:R-:W1:Y:S01]  /*0030*/  S2UR UR6, SR_CTAID.X ;  /* 0x00000000000679c3 */ /* 0x000e620000002500 */
[----:B0-----:R-:W-:Y:S01]  /*0040*/  VIADD R1, R1, 0xffffffe8 ;  /* 0xffffffe801017836 */ /* 0x001fe20000000000 */
[----:B------:R-:W0:Y:S01]  /*0050*/  LDCU UR7, c[0x0][0x388] ;  /* 0x00007100ff0777ac */ /* 0x000e220008000800 */
[----:B------:R-:W3:Y:S05]  /*0060*/  LDCU UR4, c[0x0][0x2f8] ;  /* 0x00005f00ff0477ac */ /* 0x000eea0008000800 */
[----:B------:R-:W1:Y:S01]  /*0070*/  LDC R0, c[0x0][0x360] ;  /* 0x0000d800ff007b82 */ /* 0x000e620000000800 */
[----:B---3--:R-:W-:-:S05]  /*0080*/  IADD3 R6, P1, PT, R1, UR4, RZ ;  /* 0x0000000401067c10 */ /* 0x008fca000ff3e0ff */
[----:B--2---:R-:W-:Y:S02]  /*0090*/  IMAD.X R7, RZ, RZ, UR5, P1 ;  /* 0x00000005ff077e24 */ /* 0x004fe400088e06ff */
[----:B-1----:R-:W-:-:S05]  /*00a0*/  IMAD R0, R0, UR6, R3 ;  /* 0x0000000600007c24 */ /* 0x002fca000f8e0203 */
[----:B0-----:R-:W-:-:S13]  /*00b0*/  ISETP.GE.AND P0, PT, R0, UR7, PT ;  /* 0x0000000700007c0c */ /* 0x001fda000bf06270 */
[----:B------:R-:W-:Y:S05]  /*00c0*/  @P0 EXIT ;  /* 0x000000000000094d */ /* 0x000fea0003800000 */
[----:B------:R-:W0:Y:S01]  /*00d0*/  LDC.64 R2, c[0x0][0x380] ;  /* 0x0000e000ff027b82 */ /* 0x000e220000000a00 */
[----:B------:R-:W1:Y:S01]  /*00e0*/  LDCU.64 UR4, c[0x0][0x358] ;  /* 0x00006b00ff0477ac */ /* 0x000e620008000a00 */
[----:B0-----:R-:W-:-:S06]  /*00f0*/  IMAD.WIDE R2, R0, 0x8, R2 ;  /* 0x0000000800027825 */ /* 0x001fcc00078e0202 */
[----:B-1----:R-:W2:Y:S01]  /*0100*/  LDG.E.64 R2, desc[UR4][R2.64] ;  /* 0x0000000402027981 */ /* 0x002ea2000c1e1b00 */
[----:B------:R-:W-:Y:S01]  /*0110*/  MOV R12, 0x0 ;  /* 0x00000000000c7802 */ /* 0x000fe20000000f00 */
[----:B------:R-:W0:Y:S02]  /*0120*/  LDCU.64 UR4, c[0x4][0x8] ;  /* 0x01000100ff0477ac */ /* 0x000e240008000a00 */
[----:B------:R1:W-:Y:S03]  /*0130*/  STL [R1], R0 ;  /* 0x0000000001007387 */ /* 0x0003e60000100800 */
[----:B------:R-:W3:Y:S01]  /*0140*/  LDC.64 R12, c[0x4][R12] ;  /* 0x010000000c0c7b82 */ /* 0x000ee20000000a00 */
[----:B0-----:R-:W-:Y:S01]  /*0150*/  MOV R4, UR4 ;  /* 0x0000000400047c02 */ /* 0x001fe20008000f00 */
[----:B------:R-:W-:Y:S01]  /*0160*/  IMAD.U32 R5, RZ, RZ, UR5 ;  /* 0x00000005ff057e24 */ /* 0x000fe2000f8e00ff */
[----:B--2---:R-:W0:Y:S08]  /*0170*/  F2F.F64.F32 R8, R2 ;  /* 0x0000000200087310 */ /* 0x004e300000201800 */
[----:B------:R-:W2:Y:S01]  /*0180*/  F2F.F64.F32 R10, R3 ;  /* 0x00000003000a7310 */ /* 0x000ea20000201800 */
[----:B0-----:R1:W-:Y:S04]  /*0190*/  STL.64 [R1+0x8], R8 ;  /* 0x0000080801007387 */ /* 0x0013e80000100a00 */
[----:B--23--:R1:W-:Y:S02]  /*01a0*/  STL.64 [R1+0x10], R10 ;  /* 0x0000100a01007387 */ /* 0x00c3e40000100a00 */
[----:B------:R-:W-:-:S07]  /*01b0*/  LEPC R20, `(.L_x_0) ;  /* 0x000000001014794e */ /* 0x000fce0000000000 */
[----:B-1----:R-:W-:Y:S05]  /*01c0*/  CALL.ABS.NOINC R12 ;  /* 0x000000000c007343 */ /* 0x002fea0003c00000 */
.L_x_0:
[----:B------:R-:W-:Y:S05]  /*01d0*/  EXIT ;  /* 0x000000000000794d */ /* 0x000fea0003800000 */
.L_x_1:
[----:B------:R-:W-:-:S00]  /*01e0*/  BRA `(.L_x_1) ;  /* 0xfffffffc00fc7947 */ /* 0x000fc0000383ffff */
[----:B------:R-:W-:-:S00]  /*01f0*/  NOP ;  /* 0x0000000000007918 */ /* 0x000fc00000000000 */
        /* <DEDUP_REMOVED lines=8> */
.L_x_2:


//--------------------- .nv.global.init           --------------------------
	.section	.nv.global.init,"aw",@progbits
.nv.global.init:
	.type		$str,@object
	.size		$str,(.L_0 - $str)
$str:
        /*0000*/ 	.byte	0x44, 0x65, 0x76, 0x69, 0x63, 0x65, 0x20, 0x44, 0x61, 0x74, 0x61, 0x5b, 0x25, 0x64, 0x5d, 0x3a
        /*0010*/ 	.byte	0x20, 0x28, 0x25, 0x66, 0x2c, 0x20, 0x25, 0x66, 0x29, 0x0a, 0x00
.L_0:


//--------------------- .nv.shared.reserved.0     --------------------------
	.section	.nv.shared.reserved.0,"aw",@nobits
	.weak		__nv_reservedSMEM_offset_0_alias
	.size		__nv_reservedSMEM_offset_0_alias, 0, 64
	.other		__nv_reservedSMEM_offset_0_alias,@"STO_CUDA_RESERVED_SHARED STV_DEFAULT"
__nv_reservedSMEM_offset_0_alias:
	.zero		0
	.zero		64


//--------------------- .nv.constant0._Z16printDeviceArrayP6float2i --------------------------
	.section	.nv.constant0._Z16printDeviceArrayP6float2i,"a",@progbits
	.sectionflags	@""
	.align	4
.nv.constant0._Z16printDeviceArrayP6float2i:
	.zero		908


//--------------------- SYMBOLS --------------------------

	.type		.nv.reservedSmem.offset0,@object
	.size		.nv.reservedSmem.offset0,0x4
	.type		vprintf,@function
